//
// Generated by NVIDIA NVVM Compiler
//
// Compiler Build ID: CL-36424714
// Cuda compilation tools, release 13.0, V13.0.88
// Based on NVVM 20.0.0
//

.version 9.0
.target sm_100
.address_size 64

	// .globl	_Z3addPiS_S_Pc
.extern .func  (.param .b32 func_retval0) vprintf
(
	.param .b64 vprintf_param_0,
	.param .b64 vprintf_param_1
)
;
.global .align 1 .b8 $str[12] = {99, 91, 37, 100, 93, 32, 61, 32, 37, 100, 10};

.visible .entry _Z3addPiS_S_Pc(
	.param .u64 .ptr .align 1 _Z3addPiS_S_Pc_param_0,
	.param .u64 .ptr .align 1 _Z3addPiS_S_Pc_param_1,
	.param .u64 .ptr .align 1 _Z3addPiS_S_Pc_param_2,
	.param .u64 .ptr .align 1 _Z3addPiS_S_Pc_param_3
)
{
	.local .align 8 .b8 	__local_depot0[8];
	.reg .b64 	%SP;
	.reg .b64 	%SPL;
	.reg .pred 	%p<2>;
	.reg .b32 	%r<7>;
	.reg .b64 	%rd<15>;

	mov.u64 	%SPL, __local_depot0;
	cvta.local.u64 	%SP, %SPL;
	ld.param.u64 	%rd1, [_Z3addPiS_S_Pc_param_0];
	ld.param.u64 	%rd2, [_Z3addPiS_S_Pc_param_1];
	ld.param.u64 	%rd3, [_Z3addPiS_S_Pc_param_2];
	mov.u32 	%r1, %ctaid.x;
	setp.gt.u32 	%p1, %r1, 9;
	@%p1 bra 	$L__BB0_2;
	add.u64 	%rd4, %SP, 0;
	add.u64 	%rd5, %SPL, 0;
	cvta.to.global.u64 	%rd6, %rd1;
	cvta.to.global.u64 	%rd7, %rd2;
	cvta.to.global.u64 	%rd8, %rd3;
	mul.wide.u32 	%rd9, %r1, 4;
	add.s64 	%rd10, %rd6, %rd9;
	ld.global.u32 	%r2, [%rd10];
	add.s64 	%rd11, %rd7, %rd9;
	ld.global.u32 	%r3, [%rd11];
	add.s32 	%r4, %r3, %r2;
	add.s64 	%rd12, %rd8, %rd9;
	st.global.u32 	[%rd12], %r4;
	st.local.v2.u32 	[%rd5], {%r1, %r4};
	mov.u64 	%rd13, $str;
	cvta.global.u64 	%rd14, %rd13;
	{ // callseq 0, 0
	.param .b64 param0;
	st.param.b64 	[param0], %rd14;
	.param .b64 param1;
	st.param.b64 	[param1], %rd4;
	.param .b32 retval0;
	call.uni (retval0), 
	vprintf, 
	(
	param0, 
	param1
	);
	ld.param.b32 	%r5, [retval0];
	} // callseq 0
$L__BB0_2:
	ret;

}


// ===== COMPILED SASS (sm_100) =====

	.target	sm_100

	.elftype	@"ET_EXEC"


//--------------------- .note.nv.tkinfo           --------------------------
	.section	.note.nv.tkinfo,"",@"SHT_NOTE"
	.sectionflags	@"SHF_NOTE_NV_TKINFO"
	.tkinfo
        /*0018*/ 	.word	0x00000002
        /*0030*/ 	.string	""
        /*0030*/ 	.string	"ptxas"
        /*0030*/ 	.string	"Cuda compilation tools, release 13.0, V13.0.88"
        /*0030*/ 	.string	"Build cuda_13.0.r13.0/compiler.36424714_0"
        /*0030*/ 	.string	"-arch sm_100 -m 64 "



//--------------------- .note.nv.cuinfo           --------------------------
	.section	.note.nv.cuinfo,"",@"SHT_NOTE"
	.sectionflags	@"SHF_NOTE_NV_CUINFO"
        /*0018*/ 	.short	0x0002
        /*001a*/ 	.short	0x0064
        /*001c*/ 	.short	0x0082
	.zero		2


//--------------------- .nv.info                  --------------------------
	.section	.nv.info,"",@"SHT_CUDA_INFO"
	.align	4


	//----- nvinfo : EIATTR_REGCOUNT
	.align		4
        /*0000*/ 	.byte	0x04, 0x2f
        /*0002*/ 	.short	(.L_2 - .L_1)
	.align		4
.L_1:
        /*0004*/ 	.word	index@(_Z3addPiS_S_Pc)
        /*0008*/ 	.word	0x00000018


	//----- nvinfo : EIATTR_FRAME_SIZE
	.align		4
.L_2:
        /*000c*/ 	.byte	0x04, 0x11
        /*000e*/ 	.short	(.L_4 - .L_3)
	.align		4
.L_3:
        /*0010*/ 	.word	index@(_Z3addPiS_S_Pc)
        /*0014*/ 	.word	0x00000008


	//----- nvinfo : EIATTR_MIN_STACK_SIZE
	.align		4
.L_4:
        /*0018*/ 	.byte	0x04, 0x12
        /*001a*/ 	.short	(.L_6 - .L_5)
	.align		4
.L_5:
        /*001c*/ 	.word	index@(_Z3addPiS_S_Pc)
        /*0020*/ 	.word	0x00000008
.L_6:


//--------------------- .nv.compat                --------------------------
	.section	.nv.compat,"",@"SHT_CUDA_COMPAT_INFO"
	.align	4
        /*0000*/ 	.byte	0x02, 0x09, 0x00, 0x00, 0x02, 0x02, 0x01, 0x00, 0x02, 0x05, 0x05, 0x00, 0x03, 0x07, 0x01, 0x01
        /*0010*/ 	.byte	0x02, 0x03, 0x00, 0x00, 0x02, 0x06, 0x01, 0x00, 0x04, 0x0b, 0x08, 0x00, 0x09, 0x00, 0x00, 0x00
        /*0020*/ 	.byte	0x00, 0x00, 0x00, 0x00


//--------------------- .nv.info._Z3addPiS_S_Pc   --------------------------
	.section	.nv.info._Z3addPiS_S_Pc,"",@"SHT_CUDA_INFO"
	.sectionflags	@""
	.align	4


	//----- nvinfo : EIATTR_CUDA_API_VERSION
	.align		4
        /*0000*/ 	.byte	0x04, 0x37
        /*0002*/ 	.short	(.L_8 - .L_7)
.L_7:
        /*0004*/ 	.word	0x00000082


	//----- nvinfo : EIATTR_KPARAM_INFO
	.align		4
.L_8:
        /*0008*/ 	.byte	0x04, 0x17
        /*000a*/ 	.short	(.L_10 - .L_9)
.L_9:
        /*000c*/ 	.word	0x00000000
        /*0010*/ 	.short	0x0003
        /*0012*/ 	.short	0x0018
        /*0014*/ 	.byte	0x00, 0xf5, 0x21, 0x00


	//----- nvinfo : EIATTR_KPARAM_INFO
	.align		4
.L_10:
        /*0018*/ 	.byte	0x04, 0x17
        /*001a*/ 	.short	(.L_12 - .L_11)
.L_11:
        /*001c*/ 	.word	0x00000000
        /*0020*/ 	.short	0x0002
        /*0022*/ 	.short	0x0010
        /*0024*/ 	.byte	0x00, 0xf5, 0x21, 0x00


	//----- nvinfo : EIATTR_KPARAM_INFO
	.align		4
.L_12:
        /*0028*/ 	.byte	0x04, 0x17
        /*002a*/ 	.short	(.L_14 - .L_13)
.L_13:
        /*002c*/ 	.word	0x00000000
        /*0030*/ 	.short	0x0001
        /*0032*/ 	.short	0x0008
        /*0034*/ 	.byte	0x00, 0xf5, 0x21, 0x00


	//----- nvinfo : EIATTR_KPARAM_INFO
	.align		4
.L_14:
        /*0038*/ 	.byte	0x04, 0x17
        /*003a*/ 	.short	(.L_16 - .L_15)
.L_15:
        /*003c*/ 	.word	0x00000000
        /*0040*/ 	.short	0x0000
        /*0042*/ 	.short	0x0000
        /*0044*/ 	.byte	0x00, 0xf5, 0x21, 0x00


	//----- nvinfo : EIATTR_SPARSE_MMA_MASK
	.align		4
.L_16:
        /*0048*/ 	.byte	0x03, 0x50
        /*004a*/ 	.short	0x0000


	//----- nvinfo : EIATTR_MAXREG_COUNT
	.align		4
        /*004c*/ 	.byte	0x03, 0x1b
        /*004e*/ 	.short	0x00ff


	//----- nvinfo : EIATTR_EXTERNS
	.align		4
        /*0050*/ 	.byte	0x04, 0x0f
        /*0052*/ 	.short	(.L_18 - .L_17)


	//   ....[0]....
	.align		4
.L_17:
        /*0054*/ 	.word	index@(vprintf)


	//----- nvinfo : EIATTR_MERCURY_ISA_VERSION
	.align		4
.L_18:
        /*0058*/ 	.byte	0x03, 0x5f
        /*005a*/ 	.short	0x0101


	//----- nvinfo : EIATTR_VRC_CTA_INIT_COUNT
	.align		4
        /*005c*/ 	.byte	0x02, 0x4a
	.zero		1
	.zero		1


	//----- nvinfo : EIATTR_SYSCALL_OFFSETS
	.align		4
        /*0060*/ 	.byte	0x04, 0x46
        /*0062*/ 	.short	(.L_20 - .L_19)


	//   ....[0]....
.L_19:
        /*0064*/ 	.word	0x000001b0


	//----- nvinfo : EIATTR_EXIT_INSTR_OFFSETS
	.align		4
.L_20:
        /*0068*/ 	.byte	0x04, 0x1c
        /*006a*/ 	.short	(.L_22 - .L_21)


	//   ....[0]....
.L_21:
        /*006c*/ 	.word	0x00000060


	//   ....[1]....
        /*0070*/ 	.word	0x000001c0


	//----- nvinfo : EIATTR_CBANK_PARAM_SIZE
	.align		4
.L_22:
        /*0074*/ 	.byte	0x03, 0x19
        /*0076*/ 	.short	0x0020


	//----- nvinfo : EIATTR_PARAM_CBANK
	.align		4
        /*0078*/ 	.byte	0x04, 0x0a
        /*007a*/ 	.short	(.L_24 - .L_23)
	.align		4
.L_23:
        /*007c*/ 	.word	index@(.nv.constant0._Z3addPiS_S_Pc)
        /*0080*/ 	.short	0x0380
        /*0082*/ 	.short	0x0020


	//----- nvinfo : EIATTR_SW_WAR
	.align		4
.L_24:
        /*0084*/ 	.byte	0x04, 0x36
        /*0086*/ 	.short	(.L_26 - .L_25)
.L_25:
        /*0088*/ 	.word	0x00000008
.L_26:


//--------------------- .nv.callgraph             --------------------------
	.section	.nv.callgraph,"",@"SHT_CUDA_CALLGRAPH"
	.align	4
	.sectionentsize	8
	.align		4
        /*0000*/ 	.word	0x00000000
	.align		4
        /*0004*/ 	.word	0xffffffff
	.align		4
        /*0008*/ 	.word	index@(_Z3addPiS_S_Pc)
	.align		4
        /*000c*/ 	.word	index@(vprintf)
	.align		4
        /*0010*/ 	.word	0x00000000
	.align		4
        /*0014*/ 	.word	0xfffffffe
	.align		4
        /*0018*/ 	.word	0x00000000
	.align		4
        /*001c*/ 	.word	0xfffffffd
	.align		4
        /*0020*/ 	.word	0x00000000
	.align		4
        /*0024*/ 	.word	0xfffffffc


//--------------------- .nv.constant4             --------------------------
	.section	.nv.constant4,"a",@progbits
	.align	8
	.align		8
.nv.constant4:
        /*0000*/ 	.dword	vprintf
	.align		8
        /*0008*/ 	.dword	$str


//--------------------- .text._Z3addPiS_S_Pc      --------------------------
	.section	.text._Z3addPiS_S_Pc,"ax",@progbits
	.align	128
        .global         _Z3addPiS_S_Pc
        .type           _Z3addPiS_S_Pc,@function
        .size           _Z3addPiS_S_Pc,(.L_x_2 - _Z3addPiS_S_Pc)
        .other          _Z3addPiS_S_Pc,@"STO_CUDA_ENTRY STV_DEFAULT"
_Z3addPiS_S_Pc:
.text._Z3addPiS_S_Pc:
[----:B------:R-:W0:Y:S01]  /*0000*/  LDC R1, c[0x0][0x37c] ;  /* 0x0000df00ff017b82 */ /* 0x000e220000000800 */
[----:B------:R-:W1:Y:S01]  /*0010*/  S2R R10, SR_CTAID.X ;  /* 0x00000000000a7919 */ /* 0x000e620000002500 */
[----:B------:R-:W2:Y:S01]  /*0020*/  LDCU UR4, c[0x0][0x2f8] ;  /* 0x00005f00ff0477ac */ /* 0x000ea20008000800 */
[----:B0-----:R-:W-:-:S05]  /*0030*/  VIADD R1, R1, 0xfffffff8 ;  /* 0xfffffff801017836 */ /* 0x001fca0000000000 */
[----:B--2---:R-:W-:Y:S02]  /*0040*/  IADD3 R6, P1, PT, R1, UR4, RZ ;  /* 0x0000000401067c10 */ /* 0x004fe4000ff3e0ff */
[----:B-1----:R-:W-:-:S13]  /*0050*/  ISETP.GT.U32.AND P0, PT, R10, 0x9, PT ;  /* 0x000000090a00780c */ /* 0x002fda0003f04070 */
[----:B------:R-:W-:Y:S05]  /*0060*/  @P0 EXIT ;  /* 0x000000000000094d */ /* 0x000fea0003800000 */
[----:B------:R-:W0:Y:S01]  /*0070*/  LDC.64 R4, c[0x0][0x380] ;  /* 0x0000e000ff047b82 */ /* 0x000e220000000a00 */
[----:B------:R-:W1:Y:S07]  /*0080*/  LDCU.64 UR4, c[0x0][0x358] ;  /* 0x00006b00ff0477ac */ /* 0x000e6e0008000a00 */
[----:B------:R-:W2:Y:S08]  /*0090*/  LDC.64 R12, c[0x0][0x388] ;  /* 0x0000e200ff0c7b82 */ /* 0x000eb00000000a00 */
[----:B------:R-:W3:Y:S01]  /*00a0*/  LDC.64 R2, c[0x0][0x390] ;  /* 0x0000e400ff027b82 */ /* 0x000ee20000000a00 */
[----:B------:R-:W-:Y:S01]  /*00b0*/  MOV R0, 0x0 ;  /* 0x0000000000007802 */ /* 0x000fe20000000f00 */
[----:B------:R-:W4:Y:S01]  /*00c0*/  LDCU UR6, c[0x0][0x2fc] ;  /* 0x00005f80ff0677ac */ /* 0x000f220008000800 */
[----:B------:R-:W5:Y:S01]  /*00d0*/  LDCU.64 UR8, c[0x4][0x8] ;  /* 0x01000100ff0877ac */ /* 0x000f620008000a00 */
[----:B0-----:R-:W-:-:S06]  /*00e0*/  IMAD.WIDE.U32 R4, R10, 0x4, R4 ;  /* 0x000000040a047825 */ /* 0x001fcc00078e0004 */
[----:B-1----:R5:W5:Y:S01]  /*00f0*/  LDG.E R4, desc[UR4][R4.64] ;  /* 0x0000000404047981 */ /* 0x002b62000c1e1900 */
[----:B--2---:R-:W-:-:S05]  /*0100*/  IMAD.WIDE.U32 R12, R10, 0x4, R12 ;  /* 0x000000040a0c7825 */ /* 0x004fca00078e000c */
[----:B------:R-:W2:Y:S01]  /*0110*/  LDG.E R11, desc[UR4][R12.64] ;  /* 0x000000040c0b7981 */ /* 0x000ea2000c1e1900 */
[----:B---3--:R-:W-:Y:S01]  /*0120*/  IMAD.WIDE.U32 R2, R10, 0x4, R2 ;  /* 0x000000040a027825 */ /* 0x008fe200078e0002 */
[----:B------:R0:W1:Y:S03]  /*0130*/  LDC.64 R8, c[0x4][R0] ;  /* 0x0100000000087b82 */ /* 0x0000660000000a00 */
[----:B----4-:R-:W-:Y:S02]  /*0140*/  IMAD.X R7, RZ, RZ, UR6, P1 ;  /* 0x00000006ff077e24 */ /* 0x010fe400088e06ff */
[----:B-----5:R-:W-:Y:S01]  /*0150*/  IMAD.U32 R5, RZ, RZ, UR9 ;  /* 0x00000009ff057e24 */ /* 0x020fe2000f8e00ff */
[----:B--2---:R-:W-:-:S05]  /*0160*/  IADD3 R11, PT, PT, R4, R11, RZ ;  /* 0x0000000b040b7210 */ /* 0x004fca0007ffe0ff */
[----:B------:R0:W-:Y:S04]  /*0170*/  STL.64 [R1], R10 ;  /* 0x0000000a01007387 */ /* 0x0001e80000100a00 */
[----:B------:R0:W-:Y:S01]  /*0180*/  STG.E desc[UR4][R2.64], R11 ;  /* 0x0000000b02007986 */ /* 0x0001e2000c101904 */
[----:B-1----:R-:W-:-:S07]  /*0190*/  MOV R4, UR8 ;  /* 0x0000000800047c02 */ /* 0x002fce0008000f00 */
[----:B------:R-:W-:-:S07]  /*01a0*/  LEPC R20, `(.L_x_0) ;  /* 0x000000001014794e */ /* 0x000fce0000000000 */
[----:B0-----:R-:W-:Y:S05]  /*01b0*/  CALL.ABS.NOINC R8 ;  /* 0x0000000008007343 */ /* 0x001fea0003c00000 */
.L_x_0:
[----:B------:R-:W-:Y:S05]  /*01c0*/  EXIT ;  /* 0x000000000000794d */ /* 0x000fea0003800000 */
.L_x_1:
[----:B------:R-:W-:-:S00]  /*01d0*/  BRA `(.L_x_1) ;  /* 0xfffffffc00fc7947 */ /* 0x000fc0000383ffff */
[----:B------:R-:W-:-:S00]  /*01e0*/  NOP ;  /* 0x0000000000007918 */ /* 0x000fc00000000000 */
        /* <DEDUP_REMOVED lines=9> */
.L_x_2:


//--------------------- .nv.global.init           --------------------------
	.section	.nv.global.init,"aw",@progbits
.nv.global.init:
	.type		$str,@object
	.size		$str,(.L_0 - $str)
$str:
        /*0000*/ 	.byte	0x63, 0x5b, 0x25, 0x64, 0x5d, 0x20, 0x3d, 0x20, 0x25, 0x64, 0x0a, 0x00
.L_0:


//--------------------- .nv.shared.reserved.0     --------------------------
	.section	.nv.shared.reserved.0,"aw",@nobits
	.weak		__nv_reservedSMEM_offset_0_alias
	.size		__nv_reservedSMEM_offset_0_alias, 0, 64
	.other		__nv_reservedSMEM_offset_0_alias,@"STO_CUDA_RESERVED_SHARED STV_DEFAULT"
__nv_reservedSMEM_offset_0_alias:
	.zero		0
	.zero		64


//--------------------- .nv.constant0._Z3addPiS_S_Pc --------------------------
	.section	.nv.constant0._Z3addPiS_S_Pc,"a",@progbits
	.sectionflags	@""
	.align	4
.nv.constant0._Z3addPiS_S_Pc:
	.zero		928


//--------------------- SYMBOLS --------------------------

	.type		.nv.reservedSmem.offset0,@object
	.size		.nv.reservedSmem.offset0,0x4
	.type		vprintf,@function
